	.headerflags	@"EF_CUDA_TEXMODE_UNIFIED EF_CUDA_64BIT_ADDRESS EF_CUDA_SM89 EF_CUDA_VIRTUAL_SM(EF_CUDA_SM89)"
	.elftype	@"ET_EXEC"


//--------------------- .nv.info                  --------------------------
	.section	.nv.info,"",@"SHT_CUDA_INFO"
	.align	4


	//----- nvinfo : EIATTR_REGCOUNT
	.align		4
        /*0000*/ 	.byte	0x04, 0x2f
        /*0002*/ 	.short	(.L_1 - .L_0)
	.align		4
.L_0:
        /*0004*/ 	.word	index@(triton__0d1d2d3d4d5d6d7de)
        /*0008*/ 	.word	0x00000028


	//----- nvinfo : EIATTR_MAX_STACK_SIZE
	.align		4
.L_1:
        /*000c*/ 	.byte	0x04, 0x23
        /*000e*/ 	.short	(.L_3 - .L_2)
	.align		4
.L_2:
        /*0010*/ 	.word	index@(triton__0d1d2d3d4d5d6d7de)
        /*0014*/ 	.word	0x00000000


	//----- nvinfo : EIATTR_MIN_STACK_SIZE
	.align		4
.L_3:
        /*0018*/ 	.byte	0x04, 0x12
        /*001a*/ 	.short	(.L_5 - .L_4)
	.align		4
.L_4:
        /*001c*/ 	.word	index@(triton__0d1d2d3d4d5d6d7de)
        /*0020*/ 	.word	0x00000000


	//----- nvinfo : EIATTR_FRAME_SIZE
	.align		4
.L_5:
        /*0024*/ 	.byte	0x04, 0x11
        /*0026*/ 	.short	(.L_7 - .L_6)
	.align		4
.L_6:
        /*0028*/ 	.word	index@(triton__0d1d2d3d4d5d6d7de)
        /*002c*/ 	.word	0x00000000
.L_7:


//--------------------- .nv.info.triton__0d1d2d3d4d5d6d7de --------------------------
	.section	.nv.info.triton__0d1d2d3d4d5d6d7de,"",@"SHT_CUDA_INFO"
	.align	4


	//----- nvinfo : EIATTR_CUDA_API_VERSION
	.align		4
        /*0000*/ 	.byte	0x04, 0x37
        /*0002*/ 	.short	(.L_9 - .L_8)
.L_8:
        /*0004*/ 	.word	0x0000007b


	//----- nvinfo : EIATTR_PARAM_CBANK
	.align		4
.L_9:
        /*0008*/ 	.byte	0x04, 0x0a
        /*000a*/ 	.short	(.L_11 - .L_10)
	.align		4
.L_10:
        /*000c*/ 	.word	index@(.nv.constant0.triton__0d1d2d3d4d5d6d7de)
        /*0010*/ 	.short	0x0160
        /*0012*/ 	.short	0x003c


	//----- nvinfo : EIATTR_CBANK_PARAM_SIZE
	.align		4
.L_11:
        /*0014*/ 	.byte	0x03, 0x19
        /*0016*/ 	.short	0x003c


	//----- nvinfo : EIATTR_KPARAM_INFO
	.align		4
        /*0018*/ 	.byte	0x04, 0x17
        /*001a*/ 	.short	(.L_13 - .L_12)
.L_12:
        /*001c*/ 	.word	0x00000000
        /*0020*/ 	.short	0x0007
        /*0022*/ 	.short	0x0038
        /*0024*/ 	.byte	0x00, 0xf0, 0x11, 0x00


	//----- nvinfo : EIATTR_KPARAM_INFO
	.align		4
.L_13:
        /*0028*/ 	.byte	0x04, 0x17
        /*002a*/ 	.short	(.L_15 - .L_14)
.L_14:
        /*002c*/ 	.word	0x00000000
        /*0030*/ 	.short	0x0006
        /*0032*/ 	.short	0x0030
        /*0034*/ 	.byte	0x00, 0xf0, 0x21, 0x00


	//----- nvinfo : EIATTR_KPARAM_INFO
	.align		4
.L_15:
        /*0038*/ 	.byte	0x04, 0x17
        /*003a*/ 	.short	(.L_17 - .L_16)
.L_16:
        /*003c*/ 	.word	0x00000000
        /*0040*/ 	.short	0x0005
        /*0042*/ 	.short	0x0028
        /*0044*/ 	.byte	0x00, 0xf0, 0x21, 0x00


	//----- nvinfo : EIATTR_KPARAM_INFO
	.align		4
.L_17:
        /*0048*/ 	.byte	0x04, 0x17
        /*004a*/ 	.short	(.L_19 - .L_18)
.L_18:
        /*004c*/ 	.word	0x00000000
        /*0050*/ 	.short	0x0004
        /*0052*/ 	.short	0x0020
        /*0054*/ 	.byte	0x00, 0xf0, 0x21, 0x00


	//----- nvinfo : EIATTR_KPARAM_INFO
	.align		4
.L_19:
        /*0058*/ 	.byte	0x04, 0x17
        /*005a*/ 	.short	(.L_21 - .L_20)
.L_20:
        /*005c*/ 	.word	0x00000000
        /*0060*/ 	.short	0x0003
        /*0062*/ 	.short	0x0018
        /*0064*/ 	.byte	0x00, 0xf0, 0x21, 0x00


	//----- nvinfo : EIATTR_KPARAM_INFO
	.align		4
.L_21:
        /*0068*/ 	.byte	0x04, 0x17
        /*006a*/ 	.short	(.L_23 - .L_22)
.L_22:
        /*006c*/ 	.word	0x00000000
        /*0070*/ 	.short	0x0002
        /*0072*/ 	.short	0x0010
        /*0074*/ 	.byte	0x00, 0xf0, 0x21, 0x00


	//----- nvinfo : EIATTR_KPARAM_INFO
	.align		4
.L_23:
        /*0078*/ 	.byte	0x04, 0x17
        /*007a*/ 	.short	(.L_25 - .L_24)
.L_24:
        /*007c*/ 	.word	0x00000000
        /*0080*/ 	.short	0x0001
        /*0082*/ 	.short	0x0008
        /*0084*/ 	.byte	0x00, 0xf0, 0x21, 0x00


	//----- nvinfo : EIATTR_KPARAM_INFO
	.align		4
.L_25:
        /*0088*/ 	.byte	0x04, 0x17
        /*008a*/ 	.short	(.L_27 - .L_26)
.L_26:
        /*008c*/ 	.word	0x00000000
        /*0090*/ 	.short	0x0000
        /*0092*/ 	.short	0x0000
        /*0094*/ 	.byte	0x00, 0xf0, 0x21, 0x00


	//----- nvinfo : EIATTR_MAXREG_COUNT
	.align		4
.L_27:
        /*0098*/ 	.byte	0x03, 0x1b
        /*009a*/ 	.short	0x00ff


	//----- nvinfo : EIATTR_EXIT_INSTR_OFFSETS
	.align		4
        /*009c*/ 	.byte	0x04, 0x1c
        /*009e*/ 	.short	(.L_29 - .L_28)


	//   ....[0]....
.L_28:
        /*00a0*/ 	.word	0x00000950


	//   ....[1]....
        /*00a4*/ 	.word	0x00000980


	//----- nvinfo : EIATTR_MAX_THREADS
	.align		4
.L_29:
        /*00a8*/ 	.byte	0x04, 0x05
        /*00aa*/ 	.short	(.L_31 - .L_30)
.L_30:
        /*00ac*/ 	.word	0x00000080
        /*00b0*/ 	.word	0x00000001
        /*00b4*/ 	.word	0x00000001
.L_31:


//--------------------- .nv.rel.action            --------------------------
	.section	.nv.rel.action,"",@"SHT_CUDA_RELOCINFO"
	.align	8
	.sectionentsize	8
        /*0000*/ 	.byte	0x73, 0x00, 0x00, 0x00, 0x00, 0x00, 0x00, 0x00, 0x00, 0x00, 0x00, 0x11, 0x25, 0x00, 0x05, 0x36


//--------------------- .nv.constant0.triton__0d1d2d3d4d5d6d7de --------------------------
	.section	.nv.constant0.triton__0d1d2d3d4d5d6d7de,"a",@progbits
	.align	4
.nv.constant0.triton__0d1d2d3d4d5d6d7de:
	.zero		412


//--------------------- .text.triton__0d1d2d3d4d5d6d7de --------------------------
	.section	.text.triton__0d1d2d3d4d5d6d7de,"ax",@progbits
	.sectioninfo	@"SHI_REGISTERS=40"
	.align	128
        .global         triton__0d1d2d3d4d5d6d7de
        .type           triton__0d1d2d3d4d5d6d7de,@function
        .size           triton__0d1d2d3d4d5d6d7de,(.L_x_1 - triton__0d1d2d3d4d5d6d7de)
        .other          triton__0d1d2d3d4d5d6d7de,@"STO_CUDA_ENTRY STV_DEFAULT"
triton__0d1d2d3d4d5d6d7de:
.text.triton__0d1d2d3d4d5d6d7de:
[----:B------:R-:W-:-:S02]  /*0000*/  MOV R1, c[0x0][0x28] ;  /* 0x00000a0000017a02 */ /* 0x000fc40000000f00 */
[----:B------:R-:W0:Y:S01]  /*0010*/  S2R R0, SR_TID.X ;  /* 0x0000000000007919 */ /* 0x000e220000002100 */
[----:B------:R-:W-:Y:S01]  /*0020*/  MOV R11, 0x2 ;  /* 0x00000002000b7802 */ /* 0x000fe20000000f00 */
[----:B------:R-:W-:Y:S01]  /*0030*/  CS2R R24, SRZ ;  /* 0x0000000000187805 */ /* 0x000fe2000001ff00 */
[----:B------:R-:W-:Y:S01]  /*0040*/  CS2R R26, SRZ ;  /* 0x00000000001a7805 */ /* 0x000fe2000001ff00 */
[----:B------:R-:W1:Y:S01]  /*0050*/  S2R R3, SR_CTAID.X ;  /* 0x0000000000037919 */ /* 0x000e620000002500 */
[----:B------:R-:W-:Y:S01]  /*0060*/  CS2R R28, SRZ ;  /* 0x00000000001c7805 */ /* 0x000fe2000001ff00 */
[----:B------:R-:W-:Y:S01]  /*0070*/  CS2R R30, SRZ ;  /* 0x00000000001e7805 */ /* 0x000fe2000001ff00 */
[----:B------:R-:W-:Y:S01]  /*0080*/  ULDC.64 UR4, c[0x0][0x118] ;  /* 0x0000460000047ab9 */ /* 0x000fe20000000a00 */
[----:B0-----:R-:W-:-:S04]  /*0090*/  SHF.L.U32 R0, R0, 0x3, RZ ;  /* 0x0000000300007819 */ /* 0x001fc800000006ff */
[----:B------:R-:W-:-:S04]  /*00a0*/  LOP3.LUT R0, R0, 0x3f8, RZ, 0xc0, !PT ;  /* 0x000003f800007812 */ /* 0x000fc800078ec0ff */
[----:B-1----:R-:W-:-:S04]  /*00b0*/  LEA R0, R3, R0, 0xa ;  /* 0x0000000003007211 */ /* 0x002fc800078e50ff */
[C---:B------:R-:W-:Y:S01]  /*00c0*/  ISETP.GE.AND P0, PT, R0.reuse, 0x1220a00, PT ;  /* 0x01220a000000780c */ /* 0x040fe20003f06270 */
[----:B------:R-:W-:-:S05]  /*00d0*/  IMAD.HI R2, R0, 0x66666667, RZ ;  /* 0x6666666700027827 */ /* 0x000fca00078e02ff */
[----:B------:R-:W-:-:S04]  /*00e0*/  SHF.R.U32.HI R3, RZ, 0x1f, R2 ;  /* 0x0000001fff037819 */ /* 0x000fc80000011602 */
[----:B------:R-:W-:-:S05]  /*00f0*/  LEA.HI.SX32 R3, R2, R3, 0x19 ;  /* 0x0000000302037211 */ /* 0x000fca00078fcaff */
[----:B------:R-:W-:Y:S02]  /*0100*/  IMAD R34, R3, -0x140, R0 ;  /* 0xfffffec003227824 */ /* 0x000fe400078e0200 */
[----:B------:R-:W-:-:S04]  /*0110*/  IMAD.WIDE R2, R0, R11, c[0x0][0x160] ;  /* 0x0000580000027625 */ /* 0x000fc800078e020b */
[-C--:B------:R-:W-:Y:S01]  /*0120*/  IMAD.WIDE R4, R34, R11.reuse, c[0x0][0x168] ;  /* 0x00005a0022047625 */ /* 0x080fe200078e020b */
[----:B------:R-:W2:Y:S04]  /*0130*/  @!P0 LDG.E.128 R24, [R2.64] ;  /* 0x0000000402188981 */ /* 0x000ea8000c1e1d00 */
[----:B------:R0:W3:Y:S01]  /*0140*/  @!P0 LDG.E.EL.128 R28, [R4.64] ;  /* 0x00000004041c8981 */ /* 0x0000e2000c2e1d00 */
[----:B------:R-:W-:Y:S01]  /*0150*/  CS2R R20, SRZ ;  /* 0x0000000000147805 */ /* 0x000fe2000001ff00 */
[----:B------:R-:W-:Y:S01]  /*0160*/  CS2R R22, SRZ ;  /* 0x0000000000167805 */ /* 0x000fe2000001ff00 */
[----:B------:R-:W-:-:S05]  /*0170*/  IMAD.WIDE R8, R0, R11, c[0x0][0x170] ;  /* 0x00005c0000087625 */ /* 0x000fca00078e020b */
[----:B------:R1:W4:Y:S01]  /*0180*/  @!P0 LDG.E.128 R20, [R8.64] ;  /* 0x0000000408148981 */ /* 0x000322000c1e1d00 */
[----:B------:R-:W-:Y:S01]  /*0190*/  CS2R R16, SRZ ;  /* 0x0000000000107805 */ /* 0x000fe2000001ff00 */
[----:B------:R-:W-:Y:S01]  /*01a0*/  CS2R R18, SRZ ;  /* 0x0000000000127805 */ /* 0x000fe2000001ff00 */
[----:B0-----:R-:W-:Y:S01]  /*01b0*/  CS2R R4, SRZ ;  /* 0x0000000000047805 */ /* 0x001fe2000001ff00 */
[----:B------:R-:W-:Y:S01]  /*01c0*/  CS2R R6, SRZ ;  /* 0x0000000000067805 */ /* 0x000fe2000001ff00 */
[----:B------:R-:W-:-:S04]  /*01d0*/  IMAD.WIDE R32, R0, R11, c[0x0][0x178] ;  /* 0x00005e0000207625 */ /* 0x000fc800078e020b */
[-C--:B------:R-:W-:Y:S01]  /*01e0*/  IMAD.WIDE R34, R34, R11.reuse, c[0x0][0x180] ;  /* 0x0000600022227625 */ /* 0x080fe200078e020b */
[----:B------:R0:W5:Y:S04]  /*01f0*/  @!P0 LDG.E.128 R16, [R32.64] ;  /* 0x0000000420108981 */ /* 0x000168000c1e1d00 */
[----:B------:R3:W5:Y:S01]  /*0200*/  @!P0 LDG.E.EL.128 R4, [R34.64] ;  /* 0x0000000422048981 */ /* 0x000762000c2e1d00 */
[----:B------:R-:W-:Y:S01]  /*0210*/  CS2R R12, SRZ ;  /* 0x00000000000c7805 */ /* 0x000fe2000001ff00 */
[----:B------:R-:W-:Y:S01]  /*0220*/  CS2R R14, SRZ ;  /* 0x00000000000e7805 */ /* 0x000fe2000001ff00 */
[----:B------:R-:W-:Y:S01]  /*0230*/  IMAD.WIDE R36, R0, R11, c[0x0][0x188] ;  /* 0x0000620000247625 */ /* 0x000fe200078e020b */
[----:B-1----:R-:W-:-:S03]  /*0240*/  CS2R R8, SRZ ;  /* 0x0000000000087805 */ /* 0x002fc6000001ff00 */
[----:B0-----:R-:W-:Y:S01]  /*0250*/  IMAD.WIDE R32, R0, R11, c[0x0][0x190] ;  /* 0x0000640000207625 */ /* 0x001fe200078e020b */
[----:B------:R-:W5:Y:S01]  /*0260*/  @!P0 LDG.E.128 R12, [R36.64] ;  /* 0x00000004240c8981 */ /* 0x000f62000c1e1d00 */
[----:B------:R-:W-:-:S06]  /*0270*/  CS2R R10, SRZ ;  /* 0x00000000000a7805 */ /* 0x000fcc000001ff00 */
[----:B------:R0:W5:Y:S01]  /*0280*/  @!P0 LDG.E.128 R8, [R32.64] ;  /* 0x0000000420088981 */ /* 0x000162000c1e1d00 */
[--C-:B--2---:R-:W-:Y:S02]  /*0290*/  HADD2.F32 R0, -RZ, R25.reuse.H0_H0 ;  /* 0x20000019ff007230 */ /* 0x104fe40000004100 */
[----:B------:R-:W-:Y:S02]  /*02a0*/  HADD2.F32 R25, -RZ, R25.H1_H1 ;  /* 0x30000019ff197230 */ /* 0x000fe40000004100 */
[--C-:B---3--:R-:W-:Y:S02]  /*02b0*/  HADD2.F32 R34, -RZ, R29.reuse.H1_H1 ;  /* 0x3000001dff227230 */ /* 0x108fe40000004100 */
[----:B------:R-:W-:Y:S02]  /*02c0*/  HADD2.F32 R35, -RZ, R29.H0_H0 ;  /* 0x2000001dff237230 */ /* 0x000fe40000004100 */
[----:B0-----:R-:W-:Y:S01]  /*02d0*/  HADD2.F32 R33, -RZ, R28.H0_H0 ;  /* 0x2000001cff217230 */ /* 0x001fe20000004100 */
[----:B------:R-:W-:Y:S01]  /*02e0*/  FADD R32, R25, R34 ;  /* 0x0000002219207221 */ /* 0x000fe20000000000 */
[--C-:B------:R-:W-:Y:S01]  /*02f0*/  HADD2.F32 R25, -RZ, R26.reuse.H0_H0 ;  /* 0x2000001aff197230 */ /* 0x100fe20000004100 */
[----:B------:R-:W-:Y:S01]  /*0300*/  FADD R29, R0, R35 ;  /* 0x00000023001d7221 */ /* 0x000fe20000000000 */
[----:B------:R-:W-:-:S02]  /*0310*/  HADD2.F32 R26, -RZ, R26.H1_H1 ;  /* 0x3000001aff1a7230 */ /* 0x000fc40000004100 */
[--C-:B------:R-:W-:Y:S02]  /*0320*/  HADD2.F32 R0, -RZ, R30.reuse.H0_H0 ;  /* 0x2000001eff007230 */ /* 0x100fe40000004100 */
[----:B------:R-:W-:Y:S02]  /*0330*/  HADD2.F32 R35, -RZ, R30.H1_H1 ;  /* 0x3000001eff237230 */ /* 0x000fe40000004100 */
[----:B----4-:R-:W-:Y:S01]  /*0340*/  HADD2.F32 R34, -RZ, R22.H0_H0 ;  /* 0x20000016ff227230 */ /* 0x010fe20000004100 */
[----:B------:R-:W-:Y:S01]  /*0350*/  FADD R25, R25, R0 ;  /* 0x0000000019197221 */ /* 0x000fe20000000000 */
[--C-:B------:R-:W-:Y:S01]  /*0360*/  HADD2.F32 R0, -RZ, R27.reuse.H0_H0 ;  /* 0x2000001bff007230 */ /* 0x100fe20000004100 */
[----:B------:R-:W-:Y:S01]  /*0370*/  FADD R30, R26, R35 ;  /* 0x000000231a1e7221 */ /* 0x000fe20000000000 */
[----:B------:R-:W-:Y:S02]  /*0380*/  HADD2.F32 R26, -RZ, R27.H1_H1 ;  /* 0x3000001bff1a7230 */ /* 0x000fe40000004100 */
[----:B------:R-:W-:-:S02]  /*0390*/  HADD2.F32 R27, -RZ, R31.H0_H0 ;  /* 0x2000001fff1b7230 */ /* 0x000fc40000004100 */
[----:B------:R-:W-:Y:S02]  /*03a0*/  HADD2.F32 R31, -RZ, R31.H1_H1 ;  /* 0x3000001fff1f7230 */ /* 0x000fe40000004100 */
[----:B------:R-:W-:Y:S01]  /*03b0*/  HADD2.F32 R35, -RZ, R21.H1_H1 ;  /* 0x30000015ff237230 */ /* 0x000fe20000004100 */
[----:B------:R-:W-:Y:S01]  /*03c0*/  FADD R27, R0, R27 ;  /* 0x0000001b001b7221 */ /* 0x000fe20000000000 */
[----:B------:R-:W-:Y:S01]  /*03d0*/  HADD2.F32 R0, -RZ, R24.H0_H0 ;  /* 0x20000018ff007230 */ /* 0x000fe20000004100 */
[----:B------:R-:W-:Y:S01]  /*03e0*/  FADD R26, R26, R31 ;  /* 0x0000001f1a1a7221 */ /* 0x000fe20000000000 */
[----:B------:R-:W-:Y:S02]  /*03f0*/  HADD2.F32 R31, -RZ, R28.H1_H1 ;  /* 0x3000001cff1f7230 */ /* 0x000fe40000004100 */
[----:B------:R-:W-:Y:S01]  /*0400*/  HADD2.F32 R24, -RZ, R24.H1_H1 ;  /* 0x30000018ff187230 */ /* 0x000fe20000004100 */
[----:B------:R-:W-:Y:S01]  /*0410*/  FADD R33, R0, R33 ;  /* 0x0000002100217221 */ /* 0x000fe20000000000 */
[----:B------:R-:W-:-:S02]  /*0420*/  HADD2.F32 R0, -RZ, R20.H1_H1 ;  /* 0x30000014ff007230 */ /* 0x000fc40000004100 */
[----:B------:R-:W-:Y:S01]  /*0430*/  HADD2.F32 R20, -RZ, R20.H0_H0 ;  /* 0x20000014ff147230 */ /* 0x000fe20000004100 */
[----:B------:R-:W-:Y:S01]  /*0440*/  FADD R31, R24, R31 ;  /* 0x0000001f181f7221 */ /* 0x000fe20000000000 */
[----:B------:R-:W-:Y:S01]  /*0450*/  FFMA R24, R35, 0.125, R32 ;  /* 0x3e00000023187823 */ /* 0x000fe20000000020 */
[----:B------:R-:W-:Y:S02]  /*0460*/  HADD2.F32 R32, -RZ, R21.H0_H0 ;  /* 0x20000015ff207230 */ /* 0x000fe40000004100 */
[----:B------:R-:W-:Y:S01]  /*0470*/  FFMA R0, R0, 0.125, R31 ;  /* 0x3e00000000007823 */ /* 0x000fe2000000001f */
[----:B------:R-:W-:Y:S01]  /*0480*/  HADD2.F32 R31, -RZ, R22.H1_H1 ;  /* 0x30000016ff1f7230 */ /* 0x000fe20000004100 */
[----:B------:R-:W-:Y:S01]  /*0490*/  FFMA R20, R20, 0.125, R33 ;  /* 0x3e00000014147823 */ /* 0x000fe20000000021 */
[----:B------:R-:W-:Y:S01]  /*04a0*/  HADD2.F32 R33, -RZ, R23.H1_H1 ;  /* 0x30000017ff217230 */ /* 0x000fe20000004100 */
[----:B------:R-:W-:Y:S01]  /*04b0*/  FFMA R21, R32, 0.125, R29 ;  /* 0x3e00000020157823 */ /* 0x000fe2000000001d */
[----:B-----5:R-:W-:Y:S01]  /*04c0*/  HADD2.F32 R29, -RZ, R16.H1_H1 ;  /* 0x30000010ff1d7230 */ /* 0x020fe20000004100 */
[----:B------:R-:W-:Y:S01]  /*04d0*/  FFMA R22, R31, 0.125, R30 ;  /* 0x3e0000001f167823 */ /* 0x000fe2000000001e */
[----:B------:R-:W-:-:S02]  /*04e0*/  HADD2.F32 R30, -RZ, R4.H1_H1 ;  /* 0x30000004ff1e7230 */ /* 0x000fc40000004100 */
[----:B------:R-:W-:Y:S01]  /*04f0*/  HADD2.F32 R28, -RZ, R23.H0_H0 ;  /* 0x20000017ff1c7230 */ /* 0x000fe20000004100 */
[----:B------:R-:W-:Y:S01]  /*0500*/  FFMA R23, R34, 0.125, R25 ;  /* 0x3e00000022177823 */ /* 0x000fe20000000019 */
[----:B------:R-:W-:Y:S01]  /*0510*/  FFMA R25, R33, 0.125, R26 ;  /* 0x3e00000021197823 */ /* 0x000fe2000000001a */
[----:B------:R-:W-:Y:S01]  /*0520*/  FADD R26, R29, R30 ;  /* 0x0000001e1d1a7221 */ /* 0x000fe20000000000 */
[----:B------:R-:W-:Y:S01]  /*0530*/  HADD2.F32 R30, -RZ, R17.H1_H1 ;  /* 0x30000011ff1e7230 */ /* 0x000fe20000004100 */
[----:B------:R-:W-:Y:S01]  /*0540*/  FFMA R27, R28, 0.125, R27 ;  /* 0x3e0000001c1b7823 */ /* 0x000fe2000000001b */
[----:B------:R-:W-:Y:S02]  /*0550*/  HADD2.F32 R33, -RZ, R5.H1_H1 ;  /* 0x30000005ff217230 */ /* 0x000fe40000004100 */
[----:B------:R-:W-:Y:S02]  /*0560*/  HADD2.F32 R16, -RZ, R16.H0_H0 ;  /* 0x20000010ff107230 */ /* 0x000fe40000004100 */
[----:B------:R-:W-:Y:S01]  /*0570*/  HADD2.F32 R31, -RZ, R4.H0_H0 ;  /* 0x20000004ff1f7230 */ /* 0x000fe20000004100 */
[----:B------:R-:W-:Y:S01]  /*0580*/  FADD R4, R30, R33 ;  /* 0x000000211e047221 */ /* 0x000fe20000000000 */
[----:B------:R-:W-:-:S02]  /*0590*/  HADD2.F32 R29, -RZ, R17.H0_H0 ;  /* 0x20000011ff1d7230 */ /* 0x000fc40000004100 */
[----:B------:R-:W-:Y:S01]  /*05a0*/  HADD2.F32 R30, -RZ, R5.H0_H0 ;  /* 0x20000005ff1e7230 */ /* 0x000fe20000004100 */
[----:B------:R-:W-:Y:S01]  /*05b0*/  FADD R16, R16, R31 ;  /* 0x0000001f10107221 */ /* 0x000fe20000000000 */
[----:B------:R-:W-:Y:S02]  /*05c0*/  HADD2.F32 R28, -RZ, R18.H0_H0 ;  /* 0x20000012ff1c7230 */ /* 0x000fe40000004100 */
[--C-:B------:R-:W-:Y:S01]  /*05d0*/  HADD2.F32 R17, -RZ, R19.reuse.H0_H0 ;  /* 0x20000013ff117230 */ /* 0x100fe20000004100 */
[----:B------:R-:W-:Y:S01]  /*05e0*/  FADD R29, R29, R30 ;  /* 0x0000001e1d1d7221 */ /* 0x000fe20000000000 */
[----:B------:R-:W-:Y:S02]  /*05f0*/  HADD2.F32 R5, -RZ, R6.H0_H0 ;  /* 0x20000006ff057230 */ /* 0x000fe40000004100 */
[----:B------:R-:W-:Y:S02]  /*0600*/  HADD2.F32 R18, -RZ, R18.H1_H1 ;  /* 0x30000012ff127230 */ /* 0x000fe40000004100 */
[----:B------:R-:W-:Y:S01]  /*0610*/  HADD2.F32 R19, -RZ, R19.H1_H1 ;  /* 0x30000013ff137230 */ /* 0x000fe20000004100 */
[----:B------:R-:W-:Y:S01]  /*0620*/  FADD R28, R28, R5 ;  /* 0x000000051c1c7221 */ /* 0x000fe20000000000 */
[----:B------:R-:W-:-:S02]  /*0630*/  HADD2.F32 R31, -RZ, R6.H1_H1 ;  /* 0x30000006ff1f7230 */ /* 0x000fc40000004100 */
[--C-:B------:R-:W-:Y:S02]  /*0640*/  HADD2.F32 R34, -RZ, R7.reuse.H1_H1 ;  /* 0x30000007ff227230 */ /* 0x100fe40000004100 */
[----:B------:R-:W-:Y:S01]  /*0650*/  HADD2.F32 R32, -RZ, R7.H0_H0 ;  /* 0x20000007ff207230 */ /* 0x000fe20000004100 */
[----:B------:R-:W-:Y:S01]  /*0660*/  FADD R6, R18, R31 ;  /* 0x0000001f12067221 */ /* 0x000fe20000000000 */
[--C-:B------:R-:W-:Y:S01]  /*0670*/  HADD2.F32 R7, -RZ, R12.reuse.H1_H1 ;  /* 0x3000000cff077230 */ /* 0x100fe20000004100 */
[----:B------:R-:W-:Y:S01]  /*0680*/  FADD R5, R19, R34 ;  /* 0x0000002213057221 */ /* 0x000fe20000000000 */
[----:B------:R-:W-:Y:S01]  /*0690*/  HADD2.F32 R19, -RZ, R12.H0_H0 ;  /* 0x2000000cff137230 */ /* 0x000fe20000004100 */
[----:B------:R-:W-:Y:S01]  /*06a0*/  FADD R17, R17, R32 ;  /* 0x0000002011117221 */ /* 0x000fe20000000000 */
[--C-:B------:R-:W-:Y:S01]  /*06b0*/  HADD2.F32 R31, -RZ, R13.reuse.H1_H1 ;  /* 0x3000000dff1f7230 */ /* 0x100fe20000004100 */
[----:B------:R-:W-:Y:S01]  /*06c0*/  FFMA R26, R7, 0.125, R26 ;  /* 0x3e000000071a7823 */ /* 0x000fe2000000001a */
[----:B------:R-:W-:Y:S01]  /*06d0*/  HADD2.F32 R18, -RZ, R13.H0_H0 ;  /* 0x2000000dff127230 */ /* 0x000fe20000004100 */
[----:B------:R-:W-:Y:S01]  /*06e0*/  FFMA R16, R19, 0.125, R16 ;  /* 0x3e00000013107823 */ /* 0x000fe20000000010 */
[--C-:B------:R-:W-:Y:S01]  /*06f0*/  HADD2.F32 R13, -RZ, R14.reuse.H1_H1 ;  /* 0x3000000eff0d7230 */ /* 0x100fe20000004100 */
[----:B------:R-:W-:Y:S01]  /*0700*/  FFMA R4, R31, 0.125, R4 ;  /* 0x3e0000001f047823 */ /* 0x000fe20000000004 */
[--C-:B------:R-:W-:Y:S01]  /*0710*/  HADD2.F32 R12, -RZ, R15.reuse.H1_H1 ;  /* 0x3000000fff0c7230 */ /* 0x100fe20000004100 */
[----:B------:R-:W-:Y:S01]  /*0720*/  FFMA R29, R18, 0.125, R29 ;  /* 0x3e000000121d7823 */ /* 0x000fe2000000001d */
[----:B------:R-:W-:Y:S01]  /*0730*/  HADD2.F32 R33, -RZ, R14.H0_H0 ;  /* 0x2000000eff217230 */ /* 0x000fe20000004100 */
[----:B------:R-:W-:Y:S01]  /*0740*/  FFMA R6, R13, 0.125, R6 ;  /* 0x3e0000000d067823 */ /* 0x000fe20000000006 */
[----:B------:R-:W-:Y:S01]  /*0750*/  HADD2.F32 R14, -RZ, R15.H0_H0 ;  /* 0x2000000fff0e7230 */ /* 0x000fe20000004100 */
[----:B------:R-:W-:Y:S01]  /*0760*/  FFMA R12, R12, 0.125, R5 ;  /* 0x3e0000000c0c7823 */ /* 0x000fe20000000005 */
[--C-:B------:R-:W-:Y:S01]  /*0770*/  HADD2.F32 R5, -RZ, R8.reuse.H0_H0 ;  /* 0x20000008ff057230 */ /* 0x100fe20000004100 */
[----:B------:R-:W-:Y:S01]  /*0780*/  FFMA R28, R33, 0.125, R28 ;  /* 0x3e000000211c7823 */ /* 0x000fe2000000001c */
[----:B------:R-:W-:Y:S01]  /*0790*/  HADD2.F32 R7, -RZ, R8.H1_H1 ;  /* 0x30000008ff077230 */ /* 0x000fe20000004100 */
[----:B------:R-:W-:Y:S01]  /*07a0*/  FFMA R17, R14, 0.125, R17 ;  /* 0x3e0000000e117823 */ /* 0x000fe20000000011 */
[--C-:B------:R-:W-:Y:S01]  /*07b0*/  HADD2.F32 R13, -RZ, R10.reuse.H0_H0 ;  /* 0x2000000aff0d7230 */ /* 0x100fe20000004100 */
[----:B------:R-:W-:Y:S01]  /*07c0*/  FADD R5, R5, R16 ;  /* 0x0000001005057221 */ /* 0x000fe20000000000 */
[----:B------:R-:W-:Y:S01]  /*07d0*/  HADD2.F32 R15, -RZ, R10.H1_H1 ;  /* 0x3000000aff0f7230 */ /* 0x000fe20000004100 */
[----:B------:R-:W-:Y:S01]  /*07e0*/  FADD R7, R7, R26 ;  /* 0x0000001a07077221 */ /* 0x000fe20000000000 */
[----:B------:R-:W-:Y:S01]  /*07f0*/  HADD2.F32 R8, -RZ, R9.H0_H0 ;  /* 0x20000009ff087230 */ /* 0x000fe20000004100 */
[----:B------:R-:W-:Y:S01]  /*0800*/  FADD R28, R13, R28 ;  /* 0x0000001c0d1c7221 */ /* 0x000fe20000000000 */
[----:B------:R-:W-:Y:S01]  /*0810*/  HADD2.F32 R10, -RZ, R11.H0_H0 ;  /* 0x2000000bff0a7230 */ /* 0x000fe20000004100 */
[----:B------:R-:W-:Y:S01]  /*0820*/  FADD R15, R15, R6 ;  /* 0x000000060f0f7221 */ /* 0x000fe20000000000 */
[----:B------:R-:W-:Y:S01]  /*0830*/  HADD2.F32 R9, -RZ, R9.H1_H1 ;  /* 0x30000009ff097230 */ /* 0x000fe20000004100 */
[----:B------:R-:W-:Y:S01]  /*0840*/  FADD R8, R8, R29 ;  /* 0x0000001d08087221 */ /* 0x000fe20000000000 */
[----:B------:R-:W-:Y:S01]  /*0850*/  HADD2.F32 R11, -RZ, R11.H1_H1 ;  /* 0x3000000bff0b7230 */ /* 0x000fe20000004100 */
[----:B------:R-:W-:Y:S01]  /*0860*/  FADD R10, R10, R17 ;  /* 0x000000110a0a7221 */ /* 0x000fe20000000000 */
        /* <DEDUP_REMOVED lines=10> */
[----:B------:R-:W-:-:S02]  /*0910*/  F2FP.F16.F32.PACK_AB R22, R22, R23 ;  /* 0x000000171616723e */ /* 0x000fc400000000ff */
[----:B------:R-:W-:Y:S02]  /*0920*/  F2FP.F16.F32.PACK_AB R20, R0, R5 ;  /* 0x000000050014723e */ /* 0x000fe400000000ff */
[----:B------:R-:W-:Y:S02]  /*0930*/  F2FP.F16.F32.PACK_AB R21, R9, R8 ;  /* 0x000000080915723e */ /* 0x000fe400000000ff */
[----:B------:R-:W-:Y:S01]  /*0940*/  F2FP.F16.F32.PACK_AB R23, R25, R10 ;  /* 0x0000000a1917723e */ /* 0x000fe200000000ff */
[----:B------:R-:W-:Y:S06]  /*0950*/  @P0 EXIT ;  /* 0x000000000000094d */ /* 0x000fec0003800000 */
[----:B------:R-:W-:Y:S02]  /*0960*/  ULDC.64 UR4, c[0x0][0x118] ;  /* 0x0000460000047ab9 */ /* 0x000fe40000000a00 */
[----:B------:R-:W-:Y:S01]  /*0970*/  STG.E.128 [R2.64], R20 ;  /* 0x0000001402007986 */ /* 0x000fe2000c101d04 */
[----:B------:R-:W-:Y:S05]  /*0980*/  EXIT ;  /* 0x000000000000794d */ /* 0x000fea0003800000 */
.L_x_0:
[----:B------:R-:W-:-:S00]  /*0990*/  BRA `(.L_x_0) ;  /* 0xfffffff000007947 */ /* 0x000fc0000383ffff */
[----:B------:R-:W-:-:S00]  /*09a0*/  NOP ;  /* 0x0000000000007918 */ /* 0x000fc00000000000 */
        /* <DEDUP_REMOVED lines=13> */
.L_x_1:
